	.headerflags	@"EF_CUDA_TEXMODE_UNIFIED EF_CUDA_64BIT_ADDRESS EF_CUDA_ACCELERATORS EF_CUDA_SM90 EF_CUDA_VIRTUAL_SM(EF_CUDA_SM90)"
	.elftype	@"ET_EXEC"


//--------------------- .nv.info                  --------------------------
	.section	.nv.info,"",@"SHT_CUDA_INFO"
	.align	4


	//----- nvinfo : EIATTR_REGCOUNT
	.align		4
        /*0000*/ 	.byte	0x04, 0x2f
        /*0002*/ 	.short	(.L_3 - .L_2)
	.align		4
.L_2:
        /*0004*/ 	.word	index@(triton_poi_fused__native_batch_norm_legit_no_training_add_relu_15)
        /*0008*/ 	.word	0x00000027


	//----- nvinfo : EIATTR_MIN_STACK_SIZE
	.align		4
.L_3:
        /*000c*/ 	.byte	0x04, 0x12
        /*000e*/ 	.short	(.L_5 - .L_4)
	.align		4
.L_4:
        /*0010*/ 	.word	index@(triton_poi_fused__native_batch_norm_legit_no_training_add_relu_15)
        /*0014*/ 	.word	0x00000000


	//----- nvinfo : EIATTR_FRAME_SIZE
	.align		4
.L_5:
        /*0018*/ 	.byte	0x04, 0x11
        /*001a*/ 	.short	(.L_7 - .L_6)
	.align		4
.L_6:
        /*001c*/ 	.word	index@(triton_poi_fused__native_batch_norm_legit_no_training_add_relu_15)
        /*0020*/ 	.word	0x00000000


	//----- nvinfo : EIATTR_MIN_STACK_SIZE
	.align		4
.L_7:
        /*0024*/ 	.byte	0x04, 0x12
        /*0026*/ 	.short	(.L_9 - .L_8)
	.align		4
.L_8:
        /*0028*/ 	.word	index@(triton_poi_fused__native_batch_norm_legit_no_training_add_relu_15)
        /*002c*/ 	.word	0x00000000
.L_9:


//--------------------- .nv.info.triton_poi_fused__native_batch_norm_legit_no_training_add_relu_15 --------------------------
	.section	.nv.info.triton_poi_fused__native_batch_norm_legit_no_training_add_relu_15,"",@"SHT_CUDA_INFO"
	.sectionflags	@""
	.align	4


	//----- nvinfo : EIATTR_CUDA_API_VERSION
	.align		4
        /*0000*/ 	.byte	0x04, 0x37
        /*0002*/ 	.short	(.L_11 - .L_10)
.L_10:
        /*0004*/ 	.word	0x0000007c


	//----- nvinfo : EIATTR_KPARAM_INFO
	.align		4
.L_11:
        /*0008*/ 	.byte	0x04, 0x17
        /*000a*/ 	.short	(.L_13 - .L_12)
.L_12:
        /*000c*/ 	.word	0x00000000
        /*0010*/ 	.short	0x0007
        /*0012*/ 	.short	0x0038
        /*0014*/ 	.byte	0x00, 0xf0, 0x11, 0x00


	//----- nvinfo : EIATTR_KPARAM_INFO
	.align		4
.L_13:
        /*0018*/ 	.byte	0x04, 0x17
        /*001a*/ 	.short	(.L_15 - .L_14)
.L_14:
        /*001c*/ 	.word	0x00000000
        /*0020*/ 	.short	0x0006
        /*0022*/ 	.short	0x0030
        /*0024*/ 	.byte	0x00, 0xf4, 0x21, 0x00


	//----- nvinfo : EIATTR_KPARAM_INFO
	.align		4
.L_15:
        /*0028*/ 	.byte	0x04, 0x17
        /*002a*/ 	.short	(.L_17 - .L_16)
.L_16:
        /*002c*/ 	.word	0x00000000
        /*0030*/ 	.short	0x0005
        /*0032*/ 	.short	0x0028
        /*0034*/ 	.byte	0x00, 0xf4, 0x21, 0x00


	//----- nvinfo : EIATTR_KPARAM_INFO
	.align		4
.L_17:
        /*0038*/ 	.byte	0x04, 0x17
        /*003a*/ 	.short	(.L_19 - .L_18)
.L_18:
        /*003c*/ 	.word	0x00000000
        /*0040*/ 	.short	0x0004
        /*0042*/ 	.short	0x0020
        /*0044*/ 	.byte	0x00, 0xf4, 0x21, 0x00


	//----- nvinfo : EIATTR_KPARAM_INFO
	.align		4
.L_19:
        /*0048*/ 	.byte	0x04, 0x17
        /*004a*/ 	.short	(.L_21 - .L_20)
.L_20:
        /*004c*/ 	.word	0x00000000
        /*0050*/ 	.short	0x0003
        /*0052*/ 	.short	0x0018
        /*0054*/ 	.byte	0x00, 0xf4, 0x21, 0x00


	//----- nvinfo : EIATTR_KPARAM_INFO
	.align		4
.L_21:
        /*0058*/ 	.byte	0x04, 0x17
        /*005a*/ 	.short	(.L_23 - .L_22)
.L_22:
        /*005c*/ 	.word	0x00000000
        /*0060*/ 	.short	0x0002
        /*0062*/ 	.short	0x0010
        /*0064*/ 	.byte	0x00, 0xf4, 0x21, 0x00


	//----- nvinfo : EIATTR_KPARAM_INFO
	.align		4
.L_23:
        /*0068*/ 	.byte	0x04, 0x17
        /*006a*/ 	.short	(.L_25 - .L_24)
.L_24:
        /*006c*/ 	.word	0x00000000
        /*0070*/ 	.short	0x0001
        /*0072*/ 	.short	0x0008
        /*0074*/ 	.byte	0x00, 0xf4, 0x21, 0x00


	//----- nvinfo : EIATTR_KPARAM_INFO
	.align		4
.L_25:
        /*0078*/ 	.byte	0x04, 0x17
        /*007a*/ 	.short	(.L_27 - .L_26)
.L_26:
        /*007c*/ 	.word	0x00000000
        /*0080*/ 	.short	0x0000
        /*0082*/ 	.short	0x0000
        /*0084*/ 	.byte	0x00, 0xf4, 0x21, 0x00


	//----- nvinfo : EIATTR_SPARSE_MMA_MASK
	.align		4
.L_27:
        /*0088*/ 	.byte	0x03, 0x50
        /*008a*/ 	.short	0x0000


	//----- nvinfo : EIATTR_MAXREG_COUNT
	.align		4
        /*008c*/ 	.byte	0x03, 0x1b
        /*008e*/ 	.short	0x00ff


	//----- nvinfo : EIATTR_EXIT_INSTR_OFFSETS
	.align		4
        /*0090*/ 	.byte	0x04, 0x1c
        /*0092*/ 	.short	(.L_29 - .L_28)


	//   ....[0]....
.L_28:
        /*0094*/ 	.word	0x000007d0


	//----- nvinfo : EIATTR_REQNTID
	.align		4
.L_29:
        /*0098*/ 	.byte	0x04, 0x10
        /*009a*/ 	.short	(.L_31 - .L_30)
.L_30:
        /*009c*/ 	.word	0x00000080
        /*00a0*/ 	.word	0x00000001
        /*00a4*/ 	.word	0x00000001


	//----- nvinfo : EIATTR_CBANK_PARAM_SIZE
	.align		4
.L_31:
        /*00a8*/ 	.byte	0x03, 0x19
        /*00aa*/ 	.short	0x003c


	//----- nvinfo : EIATTR_PARAM_CBANK
	.align		4
        /*00ac*/ 	.byte	0x04, 0x0a
        /*00ae*/ 	.short	(.L_33 - .L_32)
	.align		4
.L_32:
        /*00b0*/ 	.word	index@(.nv.constant0.triton_poi_fused__native_batch_norm_legit_no_training_add_relu_15)
        /*00b4*/ 	.short	0x0210
        /*00b6*/ 	.short	0x003c


	//----- nvinfo : EIATTR_SW_WAR
	.align		4
.L_33:
        /*00b8*/ 	.byte	0x04, 0x36
        /*00ba*/ 	.short	(.L_35 - .L_34)
.L_34:
        /*00bc*/ 	.word	0x00000008
.L_35:


//--------------------- .nv.callgraph             --------------------------
	.section	.nv.callgraph,"",@"SHT_CUDA_CALLGRAPH"
	.align	4
	.sectionentsize	8
	.align		4
        /*0000*/ 	.word	0x00000000
	.align		4
        /*0004*/ 	.word	0xffffffff
	.align		4
        /*0008*/ 	.word	0x00000000
	.align		4
        /*000c*/ 	.word	0xfffffffe
	.align		4
        /*0010*/ 	.word	0x00000000
	.align		4
        /*0014*/ 	.word	0xfffffffd
	.align		4
        /*0018*/ 	.word	0x00000000
	.align		4
        /*001c*/ 	.word	0xfffffffc


//--------------------- .nv.constant4             --------------------------
	.section	.nv.constant4,"a",@progbits
	.align	8
	.align		8
.nv.constant4:
        /*0000*/ 	.dword	_$_str
	.align		8
        /*0008*/ 	.dword	_$_str_$_2


//--------------------- .text.triton_poi_fused__native_batch_norm_legit_no_training_add_relu_15 --------------------------
	.section	.text.triton_poi_fused__native_batch_norm_legit_no_training_add_relu_15,"ax",@progbits
	.align	128
        .global         triton_poi_fused__native_batch_norm_legit_no_training_add_relu_15
        .type           triton_poi_fused__native_batch_norm_legit_no_training_add_relu_15,@function
        .size           triton_poi_fused__native_batch_norm_legit_no_training_add_relu_15,(.L_x_1 - triton_poi_fused__native_batch_norm_legit_no_training_add_relu_15)
        .other          triton_poi_fused__native_batch_norm_legit_no_training_add_relu_15,@"STO_CUDA_ENTRY STV_DEFAULT"
triton_poi_fused__native_batch_norm_legit_no_training_add_relu_15:
.text.triton_poi_fused__native_batch_norm_legit_no_training_add_relu_15:
[----:B------:R-:W-:Y:S01]  /*0000*/  LDC R1, c[0x0][0x28] ;  /* 0x00000a00ff017b82 */ /* 0x000fe20000000800 */
[----:B------:R-:W1:Y:S07]  /*0010*/  S2R R0, SR_TID.X ;  /* 0x0000000000007919 */ /* 0x000e6e0000002100 */
[----:B------:R-:W2:Y:S01]  /*0020*/  LDC.64 R4, c[0x0][0x220] ;  /* 0x00008800ff047b82 */ /* 0x000ea20000000a00 */
[----:B------:R-:W-:Y:S01]  /*0030*/  ULDC.64 UR4, c[0x0][0x208] ;  /* 0x0000820000047ab9 */ /* 0x000fe20000000a00 */
[----:B------:R-:W3:Y:S06]  /*0040*/  S2R R7, SR_CTAID.X ;  /* 0x0000000000077919 */ /* 0x000eec0000002500 */
[----:B------:R-:W4:Y:S08]  /*0050*/  LDC.64 R8, c[0x0][0x218] ;  /* 0x00008600ff087b82 */ /* 0x000f300000000a00 */
[----:B------:R-:W5:Y:S08]  /*0060*/  LDC.64 R20, c[0x0][0x210] ;  /* 0x00008400ff147b82 */ /* 0x000f700000000a00 */
[----:B------:R-:W5:Y:S01]  /*0070*/  LDC.64 R12, c[0x0][0x228] ;  /* 0x00008a00ff0c7b82 */ /* 0x000f620000000a00 */
[----:B-1----:R-:W-:-:S07]  /*0080*/  SHF.L.U32 R0, R0, 0x2, RZ ;  /* 0x0000000200007819 */ /* 0x002fce00000006ff */
[----:B------:R-:W1:Y:S01]  /*0090*/  LDC.64 R16, c[0x0][0x230] ;  /* 0x00008c00ff107b82 */ /* 0x000e620000000a00 */
[----:B---3--:R-:W-:Y:S02]  /*00a0*/  SHF.R.S32.HI R3, RZ, 0x15, R7 ;  /* 0x00000015ff037819 */ /* 0x008fe40000011407 */
[----:B------:R-:W-:Y:S02]  /*00b0*/  LOP3.LUT R0, R0, 0x1fc, RZ, 0xc0, !PT ;  /* 0x000001fc00007812 */ /* 0x000fe400078ec0ff */
[----:B------:R-:W-:Y:S01]  /*00c0*/  SGXT R3, R3, 0x1 ;  /* 0x000000010303781a */ /* 0x000fe20000000200 */
[----:B------:R-:W-:Y:S01]  /*00d0*/  HFMA2.MMA R2, -RZ, RZ, 1.625, 0 ;  /* 0x3e800000ff027435 */ /* 0x000fe200000001ff */
[----:B------:R-:W-:Y:S01]  /*00e0*/  LEA R0, R7, R0, 0xa ;  /* 0x0000000007007211 */ /* 0x000fe200078e50ff */
[----:B------:R-:W3:Y:S03]  /*00f0*/  LDC.64 R24, c[0x0][0x238] ;  /* 0x00008e00ff187b82 */ /* 0x000ee60000000a00 */
[----:B------:R-:W-:-:S04]  /*0100*/  LEA.HI R3, R3, R0, RZ, 0x7 ;  /* 0x0000000003037211 */ /* 0x000fc800078f38ff */
[----:B------:R-:W-:-:S04]  /*0110*/  LOP3.LUT R3, R3, 0xffffff80, RZ, 0xc0, !PT ;  /* 0xffffff8003037812 */ /* 0x000fc800078ec0ff */
[----:B------:R-:W-:-:S05]  /*0120*/  IADD3 R3, R0, -R3, RZ ;  /* 0x8000000300037210 */ /* 0x000fca0007ffe0ff */
[----:B--2---:R-:W-:-:S06]  /*0130*/  IMAD.WIDE R4, R3, 0x4, R4 ;  /* 0x0000000403047825 */ /* 0x004fcc00078e0204 */
[----:B------:R-:W2:Y:S01]  /*0140*/  LDG.E.EL.128 R4, desc[UR4][R4.64] ;  /* 0x0000000404047981 */ /* 0x000ea2000c2e1d00 */
[----:B----4-:R-:W-:-:S04]  /*0150*/  IMAD.WIDE R8, R3, 0x4, R8 ;  /* 0x0000000403087825 */ /* 0x010fc800078e0208 */
[----:B-----5:R-:W-:Y:S02]  /*0160*/  IMAD.WIDE R20, R0, 0x4, R20 ;  /* 0x0000000400147825 */ /* 0x020fe400078e0214 */
[----:B------:R-:W4:Y:S02]  /*0170*/  LDG.E.EL.128 R8, desc[UR4][R8.64] ;  /* 0x0000000408087981 */ /* 0x000f24000c2e1d00 */
[C---:B0-----:R-:W-:Y:S02]  /*0180*/  IMAD.WIDE R12, R3.reuse, 0x4, R12 ;  /* 0x00000004030c7825 */ /* 0x041fe400078e020c */
[----:B------:R-:W4:Y:S02]  /*0190*/  LDG.E.128 R28, desc[UR4][R20.64+0x800] ;  /* 0x00080004141c7981 */ /* 0x000f24000c1e1d00 */
[----:B-1----:R-:W-:Y:S02]  /*01a0*/  IMAD.WIDE R16, R3, 0x4, R16 ;  /* 0x0000000403107825 */ /* 0x002fe400078e0210 */
[----:B------:R-:W5:Y:S02]  /*01b0*/  LDG.E.128 R32, desc[UR4][R20.64] ;  /* 0x0000000414207981 */ /* 0x000f64000c1e1d00 */
[----:B--2---:R-:W-:Y:S01]  /*01c0*/  FADD R7, R7, 9.9999997473787516356e-06 ;  /* 0x3727c5ac07077421 */ /* 0x004fe20000000000 */
[----:B------:R-:W-:-:S04]  /*01d0*/  FADD R6, R6, 9.9999997473787516356e-06 ;  /* 0x3727c5ac06067421 */ /* 0x000fc80000000000 */
[----:B------:R-:W0:Y:S08]  /*01e0*/  MUFU.SQRT R14, R6 ;  /* 0x00000006000e7308 */ /* 0x000e300000002000 */
[----:B------:R-:W1:Y:S01]  /*01f0*/  MUFU.SQRT R7, R7 ;  /* 0x0000000700077308 */ /* 0x000e620000002000 */
[C---:B0-----:R-:W-:Y:S02]  /*0200*/  FSETP.GT.AND P0, PT, R14.reuse, 8.50705917302346158658e+37, PT ;  /* 0x7e8000000e00780b */ /* 0x041fe40003f04000 */
[----:B------:R-:W-:-:S02]  /*0210*/  FSETP.GEU.AND P2, PT, R14, 1.175494350822287508e-38, PT ;  /* 0x008000000e00780b */ /* 0x000fc40003f4e000 */
[C---:B-1----:R-:W-:Y:S02]  /*0220*/  FSETP.GT.AND P1, PT, R7.reuse, 8.50705917302346158658e+37, PT ;  /* 0x7e8000000700780b */ /* 0x042fe40003f24000 */
[----:B------:R-:W-:-:S07]  /*0230*/  FSETP.GEU.AND P3, PT, R7, 1.175494350822287508e-38, PT ;  /* 0x008000000700780b */ /* 0x000fce0003f6e000 */
[----:B------:R-:W-:-:S04]  /*0240*/  @P0 FMUL R14, R14, 0.25 ;  /* 0x3e8000000e0e0820 */ /* 0x000fc80000400000 */
[----:B------:R-:W-:Y:S01]  /*0250*/  @P1 FMUL R7, R7, 0.25 ;  /* 0x3e80000007071820 */ /* 0x000fe20000400000 */
[----:B------:R-:W-:-:S03]  /*0260*/  @!P2 FMUL R14, R14, 16777216 ;  /* 0x4b8000000e0ea820 */ /* 0x000fc60000400000 */
[----:B------:R-:W-:Y:S01]  /*0270*/  @!P3 FMUL R7, R7, 16777216 ;  /* 0x4b8000000707b820 */ /* 0x000fe20000400000 */
[----:B------:R-:W0:Y:S01]  /*0280*/  MUFU.RCP R6, R14 ;  /* 0x0000000e00067308 */ /* 0x000e220000001000 */
[C---:B------:R-:W-:Y:S02]  /*0290*/  FSEL R15, R2.reuse, 1, P0 ;  /* 0x3f800000020f7808 */ /* 0x040fe40000000000 */
[----:B------:R-:W-:-:S05]  /*02a0*/  FSEL R18, R2, 1, P1 ;  /* 0x3f80000002127808 */ /* 0x000fca0000800000 */
[----:B------:R-:W1:Y:S01]  /*02b0*/  MUFU.RCP R7, R7 ;  /* 0x0000000700077308 */ /* 0x000e620000001000 */
[----:B------:R-:W-:Y:S01]  /*02c0*/  @!P2 FMUL R15, R15, 16777216 ;  /* 0x4b8000000f0fa820 */ /* 0x000fe20000400000 */
[----:B------:R-:W-:-:S03]  /*02d0*/  @!P3 FMUL R18, R18, 16777216 ;  /* 0x4b8000001212b820 */ /* 0x000fc60000400000 */
[----:B0-----:R-:W-:Y:S02]  /*02e0*/  FMUL R6, R6, R15 ;  /* 0x0000000f06067220 */ /* 0x001fe40000400000 */
[----:B------:R-:W2:Y:S01]  /*02f0*/  LDG.E.EL.128 R12, desc[UR4][R12.64] ;  /* 0x000000040c0c7981 */ /* 0x000ea2000c2e1d00 */
[----:B-1----:R-:W-:-:S03]  /*0300*/  FMUL R3, R7, R18 ;  /* 0x0000001207037220 */ /* 0x002fc60000400000 */
[----:B------:R-:W2:Y:S01]  /*0310*/  LDG.E.EL.128 R16, desc[UR4][R16.64] ;  /* 0x0000000410107981 */ /* 0x000ea2000c2e1d00 */
[----:B------:R-:W-:Y:S01]  /*0320*/  FADD R7, R4, 9.9999997473787516356e-06 ;  /* 0x3727c5ac04077421 */ /* 0x000fe20000000000 */
[--C-:B----4-:R-:W-:Y:S01]  /*0330*/  FADD R4, R31, -R11.reuse ;  /* 0x8000000b1f047221 */ /* 0x110fe20000000000 */
[----:B-----5:R-:W-:Y:S01]  /*0340*/  FADD R20, R35, -R11 ;  /* 0x8000000b23147221 */ /* 0x020fe20000000000 */
[--C-:B------:R-:W-:Y:S01]  /*0350*/  FADD R21, R30, -R10.reuse ;  /* 0x8000000a1e157221 */ /* 0x100fe20000000000 */
[----:B------:R-:W-:Y:S01]  /*0360*/  FADD R23, R34, -R10 ;  /* 0x8000000a22177221 */ /* 0x000fe20000000000 */
[----:B------:R3:W0:Y:S01]  /*0370*/  MUFU.SQRT R36, R7 ;  /* 0x0000000700247308 */ /* 0x0006220000002000 */
[C---:B------:R-:W-:Y:S01]  /*0380*/  FMUL R4, R3.reuse, R4 ;  /* 0x0000000403047220 */ /* 0x040fe20000400000 */
[C---:B------:R-:W-:Y:S01]  /*0390*/  FMUL R21, R6.reuse, R21 ;  /* 0x0000001506157220 */ /* 0x040fe20000400000 */
[----:B------:R-:W-:Y:S01]  /*03a0*/  FMUL R23, R6, R23 ;  /* 0x0000001706177220 */ /* 0x000fe20000400000 */
[----:B------:R-:W-:Y:S01]  /*03b0*/  FMUL R10, R3, R20 ;  /* 0x00000014030a7220 */ /* 0x000fe20000400000 */
[----:B---3--:R-:W-:-:S05]  /*03c0*/  IMAD.WIDE R6, R0, 0x4, R24 ;  /* 0x0000000400067825 */ /* 0x008fca00078e0218 */
[----:B------:R-:W3:Y:S01]  /*03d0*/  LDG.E.128 R24, desc[UR4][R6.64+0x800] ;  /* 0x0008000406187981 */ /* 0x000ee2000c1e1d00 */
[C---:B0-----:R-:W-:Y:S02]  /*03e0*/  FSETP.GT.AND P0, PT, R36.reuse, 8.50705917302346158658e+37, PT ;  /* 0x7e8000002400780b */ /* 0x041fe40003f04000 */
[----:B------:R-:W-:-:S11]  /*03f0*/  FSETP.GEU.AND P1, PT, R36, 1.175494350822287508e-38, PT ;  /* 0x008000002400780b */ /* 0x000fd60003f2e000 */
[----:B------:R-:W-:-:S04]  /*0400*/  @P0 FMUL R36, R36, 0.25 ;  /* 0x3e80000024240820 */ /* 0x000fc80000400000 */
[----:B------:R-:W-:-:S04]  /*0410*/  @!P1 FMUL R36, R36, 16777216 ;  /* 0x4b80000024249820 */ /* 0x000fc80000400000 */
[----:B------:R-:W0:Y:S01]  /*0420*/  MUFU.RCP R11, R36 ;  /* 0x00000024000b7308 */ /* 0x000e220000001000 */
[----:B------:R-:W-:Y:S01]  /*0430*/  FADD R5, R5, 9.9999997473787516356e-06 ;  /* 0x3727c5ac05057421 */ /* 0x000fe20000000000 */
[C-C-:B--2---:R-:W-:Y:S01]  /*0440*/  FFMA R4, R15.reuse, R4, R19.reuse ;  /* 0x000000040f047223 */ /* 0x144fe20000000013 */
[----:B------:R-:W-:Y:S01]  /*0450*/  FFMA R10, R15, R10, R19 ;  /* 0x0000000a0f0a7223 */ /* 0x000fe20000000013 */
[C-C-:B------:R-:W-:Y:S01]  /*0460*/  FFMA R3, R14.reuse, R21, R18.reuse ;  /* 0x000000150e037223 */ /* 0x140fe20000000012 */
[----:B------:R-:W-:Y:S02]  /*0470*/  FFMA R15, R14, R23, R18 ;  /* 0x000000170e0f7223 */ /* 0x000fe40000000012 */
[----:B------:R1:W2:Y:S01]  /*0480*/  LDG.E.128 R20, desc[UR4][R6.64] ;  /* 0x0000000406147981 */ /* 0x0002a2000c1e1d00 */
[----:B------:R-:W-:-:S05]  /*0490*/  FSEL R14, R2, 1, P0 ;  /* 0x3f800000020e7808 */ /* 0x000fca0000000000 */
[----:B------:R-:W-:-:S04]  /*04a0*/  @!P1 FMUL R14, R14, 16777216 ;  /* 0x4b8000000e0e9820 */ /* 0x000fc80000400000 */
[----:B0-----:R-:W-:Y:S01]  /*04b0*/  FMUL R11, R11, R14 ;  /* 0x0000000e0b0b7220 */ /* 0x001fe20000400000 */
[----:B------:R-:W-:Y:S01]  /*04c0*/  FADD R32, R32, -R8 ;  /* 0x8000000820207221 */ /* 0x000fe20000000000 */
[----:B------:R-:W0:Y:S01]  /*04d0*/  MUFU.SQRT R14, R5 ;  /* 0x00000005000e7308 */ /* 0x000e220000002000 */
[----:B-1----:R-:W1:Y:S01]  /*04e0*/  LDC.64 R6, c[0x0][0x240] ;  /* 0x00009000ff067b82 */ /* 0x002e620000000a00 */
[C---:B0-----:R-:W-:Y:S02]  /*04f0*/  FSETP.GT.AND P0, PT, R14.reuse, 8.50705917302346158658e+37, PT ;  /* 0x7e8000000e00780b */ /* 0x041fe40003f04000 */
[----:B------:R-:W-:-:S11]  /*0500*/  FSETP.GEU.AND P1, PT, R14, 1.175494350822287508e-38, PT ;  /* 0x008000000e00780b */ /* 0x000fd60003f2e000 */
[----:B------:R-:W-:-:S04]  /*0510*/  @P0 FMUL R14, R14, 0.25 ;  /* 0x3e8000000e0e0820 */ /* 0x000fc80000400000 */
[----:B------:R-:W-:-:S06]  /*0520*/  @!P1 FMUL R14, R14, 16777216 ;  /* 0x4b8000000e0e9820 */ /* 0x000fcc0000400000 */
[----:B------:R-:W0:Y:S01]  /*0530*/  MUFU.RCP R14, R14 ;  /* 0x0000000e000e7308 */ /* 0x000e220000001000 */
[----:B------:R-:W-:Y:S01]  /*0540*/  FSEL R19, R2, 1, P0 ;  /* 0x3f80000002137808 */ /* 0x000fe20000000000 */
[----:B------:R-:W-:-:S04]  /*0550*/  FMUL R5, R11, R32 ;  /* 0x000000200b057220 */ /* 0x000fc80000400000 */
[----:B------:R-:W-:Y:S01]  /*0560*/  @!P1 FMUL R19, R19, 16777216 ;  /* 0x4b80000013139820 */ /* 0x000fe20000400000 */
[--C-:B------:R-:W-:Y:S01]  /*0570*/  FADD R33, R33, -R9.reuse ;  /* 0x8000000921217221 */ /* 0x100fe20000000000 */
[----:B------:R-:W-:Y:S01]  /*0580*/  FADD R28, R28, -R8 ;  /* 0x800000081c1c7221 */ /* 0x000fe20000000000 */
[----:B------:R-:W-:Y:S01]  /*0590*/  FADD R29, R29, -R9 ;  /* 0x800000091d1d7221 */ /* 0x000fe20000000000 */
[----:B------:R-:W-:Y:S01]  /*05a0*/  FFMA R5, R12, R5, R16 ;  /* 0x000000050c057223 */ /* 0x000fe20000000010 */
[----:B0-----:R-:W-:Y:S01]  /*05b0*/  FMUL R2, R14, R19 ;  /* 0x000000130e027220 */ /* 0x001fe20000400000 */
[----:B------:R-:W-:-:S03]  /*05c0*/  FMUL R11, R11, R28 ;  /* 0x0000001c0b0b7220 */ /* 0x000fc60000400000 */
[C---:B------:R-:W-:Y:S01]  /*05d0*/  FMUL R8, R2.reuse, R33 ;  /* 0x0000002102087220 */ /* 0x040fe20000400000 */
[----:B------:R-:W-:Y:S01]  /*05e0*/  FMUL R2, R2, R29 ;  /* 0x0000001d02027220 */ /* 0x000fe20000400000 */
[----:B------:R-:W-:Y:S02]  /*05f0*/  FFMA R11, R12, R11, R16 ;  /* 0x0000000b0c0b7223 */ /* 0x000fe40000000010 */
[C-C-:B------:R-:W-:Y:S01]  /*0600*/  FFMA R8, R13.reuse, R8, R17.reuse ;  /* 0x000000080d087223 */ /* 0x140fe20000000011 */
[----:B------:R-:W-:Y:S01]  /*0610*/  FFMA R2, R13, R2, R17 ;  /* 0x000000020d027223 */ /* 0x000fe20000000011 */
[----:B---3--:R-:W-:Y:S01]  /*0620*/  FSETP.GEU.AND P5, PT, R3, -R26, PT ;  /* 0x8000001a0300720b */ /* 0x008fe20003fae000 */
[----:B------:R-:W-:Y:S01]  /*0630*/  FADD R3, R26, R3 ;  /* 0x000000031a037221 */ /* 0x000fe20000000000 */
[----:B------:R-:W-:Y:S01]  /*0640*/  FSETP.GEU.AND P3, PT, R11, -R24, PT ;  /* 0x800000180b00720b */ /* 0x000fe20003f6e000 */
[----:B------:R-:W-:Y:S01]  /*0650*/  FADD R24, R24, R11 ;  /* 0x0000000b18187221 */ /* 0x000fe20000000000 */
[----:B------:R-:W-:Y:S01]  /*0660*/  FSETP.GEU.AND P4, PT, R2, -R25, PT ;  /* 0x800000190200720b */ /* 0x000fe20003f8e000 */
[----:B------:R-:W-:Y:S01]  /*0670*/  FADD R2, R25, R2 ;  /* 0x0000000219027221 */ /* 0x000fe20000000000 */
[----:B-1----:R-:W-:Y:S01]  /*0680*/  IMAD.WIDE R6, R0, 0x4, R6 ;  /* 0x0000000400067825 */ /* 0x002fe200078e0206 */
[----:B------:R-:W-:-:S02]  /*0690*/  SEL R26, R3, RZ, P5 ;  /* 0x000000ff031a7207 */ /* 0x000fc40002800000 */
[----:B------:R-:W-:Y:S02]  /*06a0*/  SEL R24, R24, RZ, P3 ;  /* 0x000000ff18187207 */ /* 0x000fe40001800000 */
[----:B------:R-:W-:Y:S02]  /*06b0*/  SEL R25, R2, RZ, P4 ;  /* 0x000000ff02197207 */ /* 0x000fe40002000000 */
[----:B--2---:R-:W-:Y:S01]  /*06c0*/  FSETP.GEU.AND P6, PT, R5, -R20, PT ;  /* 0x800000140500720b */ /* 0x004fe20003fce000 */
[----:B------:R-:W-:Y:S01]  /*06d0*/  FADD R5, R20, R5 ;  /* 0x0000000514057221 */ /* 0x000fe20000000000 */
[----:B------:R-:W-:Y:S01]  /*06e0*/  FSETP.GEU.AND P0, PT, R8, -R21, PT ;  /* 0x800000150800720b */ /* 0x000fe20003f0e000 */
[----:B------:R-:W-:Y:S01]  /*06f0*/  FADD R9, R21, R8 ;  /* 0x0000000815097221 */ /* 0x000fe20000000000 */
[----:B------:R-:W-:Y:S02]  /*0700*/  FSETP.GEU.AND P1, PT, R15, -R22, PT ;  /* 0x800000160f00720b */ /* 0x000fe40003f2e000 */
[----:B------:R-:W-:Y:S01]  /*0710*/  SEL R8, R5, RZ, P6 ;  /* 0x000000ff05087207 */ /* 0x000fe20003000000 */
[----:B------:R-:W-:Y:S01]  /*0720*/  FADD R15, R22, R15 ;  /* 0x0000000f160f7221 */ /* 0x000fe20000000000 */
[----:B------:R-:W-:Y:S01]  /*0730*/  FSETP.GEU.AND P2, PT, R10, -R23, PT ;  /* 0x800000170a00720b */ /* 0x000fe20003f4e000 */
[----:B------:R-:W-:Y:S01]  /*0740*/  FADD R23, R23, R10 ;  /* 0x0000000a17177221 */ /* 0x000fe20000000000 */
[----:B------:R-:W-:Y:S01]  /*0750*/  FSETP.GEU.AND P6, PT, R4, -R27, PT ;  /* 0x8000001b0400720b */ /* 0x000fe20003fce000 */
[----:B------:R-:W-:Y:S01]  /*0760*/  FADD R4, R27, R4 ;  /* 0x000000041b047221 */ /* 0x000fe20000000000 */
[----:B------:R-:W-:-:S02]  /*0770*/  SEL R9, R9, RZ, P0 ;  /* 0x000000ff09097207 */ /* 0x000fc40000000000 */
[----:B------:R-:W-:Y:S02]  /*0780*/  SEL R10, R15, RZ, P1 ;  /* 0x000000ff0f0a7207 */ /* 0x000fe40000800000 */
[----:B------:R-:W-:Y:S02]  /*0790*/  SEL R11, R23, RZ, P2 ;  /* 0x000000ff170b7207 */ /* 0x000fe40001000000 */
[----:B------:R-:W-:-:S03]  /*07a0*/  SEL R27, R4, RZ, P6 ;  /* 0x000000ff041b7207 */ /* 0x000fc60003000000 */
[----:B------:R-:W-:Y:S04]  /*07b0*/  STG.E.128 desc[UR4][R6.64], R8 ;  /* 0x0000000806007986 */ /* 0x000fe8000c101d04 */
[----:B------:R-:W-:Y:S01]  /*07c0*/  STG.E.128 desc[UR4][R6.64+0x800], R24 ;  /* 0x0008001806007986 */ /* 0x000fe2000c101d04 */
[----:B------:R-:W-:Y:S05]  /*07d0*/  EXIT ;  /* 0x000000000000794d */ /* 0x000fea0003800000 */
.L_x_0:
[----:B------:R-:W-:-:S00]  /*07e0*/  BRA `(.L_x_0) ;  /* 0xfffffffc00fc7947 */ /* 0x000fc0000383ffff */
[----:B------:R-:W-:-:S00]  /*07f0*/  NOP ;  /* 0x0000000000007918 */ /* 0x000fc00000000000 */
        /* <DEDUP_REMOVED lines=8> */
.L_x_1:


//--------------------- .nv.global.init           --------------------------
	.section	.nv.global.init,"aw",@progbits
.nv.global.init:
	.type		_$_str,@object
	.size		_$_str,(_$_str_$_2 - _$_str)
_$_str:
        /*0000*/ 	.byte	0x5f, 0x5f, 0x43, 0x55, 0x44, 0x41, 0x5f, 0x46, 0x54, 0x5a, 0x00
	.type		_$_str_$_2,@object
	.size		_$_str_$_2,(.L_1 - _$_str_$_2)
_$_str_$_2:
        /*000b*/ 	.byte	0x5f, 0x5f, 0x43, 0x55, 0x44, 0x41, 0x5f, 0x50, 0x52, 0x45, 0x43, 0x5f, 0x53, 0x51, 0x52, 0x54
        /*001b*/ 	.byte	0x00
.L_1:


//--------------------- .nv.constant0.triton_poi_fused__native_batch_norm_legit_no_training_add_relu_15 --------------------------
	.section	.nv.constant0.triton_poi_fused__native_batch_norm_legit_no_training_add_relu_15,"a",@progbits
	.sectionflags	@""
	.align	4
.nv.constant0.triton_poi_fused__native_batch_norm_legit_no_training_add_relu_15:
	.zero		588
